//
// Generated by NVIDIA NVVM Compiler
//
// Compiler Build ID: CL-36424714
// Cuda compilation tools, release 13.0, V13.0.88
// Based on NVVM 20.0.0
//

.version 9.0
.target sm_100
.address_size 64

	// .globl	odd_even_phase1
.global .align 4 .u32 THREADS_IN_BLOCK = 1024;

.visible .entry odd_even_phase1(
	.param .u64 .ptr .align 1 odd_even_phase1_param_0,
	.param .u32 odd_even_phase1_param_1,
	.param .u32 odd_even_phase1_param_2
)
{
	.reg .pred 	%p<6>;
	.reg .b32 	%r<22>;
	.reg .b64 	%rd<7>;

	ld.param.u64 	%rd3, [odd_even_phase1_param_0];
	ld.param.u32 	%r5, [odd_even_phase1_param_1];
	ld.param.u32 	%r6, [odd_even_phase1_param_2];
	mov.u32 	%r7, %ctaid.x;
	mov.u32 	%r8, %ntid.x;
	mov.u32 	%r9, %tid.x;
	mov.u32 	%r10, %ctaid.y;
	mov.u32 	%r11, %ntid.y;
	mov.u32 	%r12, %tid.y;
	mad.lo.s32 	%r13, %r10, %r11, %r12;
	mov.u32 	%r14, %nctaid.x;
	mad.lo.s32 	%r15, %r13, %r14, %r7;
	mad.lo.s32 	%r1, %r15, %r8, %r9;
	setp.ge.s32 	%p1, %r1, %r6;
	@%p1 bra 	$L__BB0_4;
	rem.s32 	%r16, %r1, %r5;
	shr.u32 	%r17, %r5, 31;
	add.s32 	%r18, %r5, %r17;
	shr.s32 	%r2, %r18, 1;
	add.s32 	%r19, %r1, %r2;
	setp.ge.s32 	%p2, %r16, %r2;
	setp.ge.s32 	%p3, %r19, %r6;
	or.pred  	%p4, %p2, %p3;
	@%p4 bra 	$L__BB0_4;
	cvta.to.global.u64 	%rd4, %rd3;
	mul.wide.s32 	%rd5, %r1, 4;
	add.s64 	%rd1, %rd4, %rd5;
	ld.global.u32 	%r3, [%rd1];
	mul.wide.s32 	%rd6, %r2, 4;
	add.s64 	%rd2, %rd1, %rd6;
	ld.global.u32 	%r4, [%rd2];
	setp.ge.s32 	%p5, %r4, %r3;
	@%p5 bra 	$L__BB0_4;
	atom.global.exch.b32 	%r20, [%rd2], %r3;
	atom.global.exch.b32 	%r21, [%rd1], %r4;
$L__BB0_4:
	ret;

}
	// .globl	odd_even_phase2
.visible .entry odd_even_phase2(
	.param .u64 .ptr .align 1 odd_even_phase2_param_0,
	.param .u32 odd_even_phase2_param_1,
	.param .u32 odd_even_phase2_param_2,
	.param .u32 odd_even_phase2_param_3
)
{
	.reg .pred 	%p<9>;
	.reg .b32 	%r<25>;
	.reg .b64 	%rd<7>;

	ld.param.u64 	%rd3, [odd_even_phase2_param_0];
	ld.param.u32 	%r5, [odd_even_phase2_param_1];
	ld.param.u32 	%r6, [odd_even_phase2_param_2];
	ld.param.u32 	%r7, [odd_even_phase2_param_3];
	mov.u32 	%r8, %ctaid.x;
	mov.u32 	%r9, %ntid.x;
	mov.u32 	%r10, %tid.x;
	mov.u32 	%r11, %ctaid.y;
	mov.u32 	%r12, %ntid.y;
	mov.u32 	%r13, %tid.y;
	mad.lo.s32 	%r14, %r11, %r12, %r13;
	mov.u32 	%r15, %nctaid.x;
	mad.lo.s32 	%r16, %r14, %r15, %r8;
	mad.lo.s32 	%r1, %r16, %r9, %r10;
	setp.ge.s32 	%p1, %r1, %r7;
	@%p1 bra 	$L__BB1_5;
	rem.s32 	%r17, %r1, %r6;
	setp.lt.s32 	%p2, %r17, %r5;
	add.s32 	%r18, %r17, %r5;
	add.s32 	%r19, %r6, -1;
	setp.ge.s32 	%p3, %r18, %r19;
	or.pred  	%p4, %p2, %p3;
	@%p4 bra 	$L__BB1_5;
	add.s32 	%r20, %r1, %r5;
	shl.b32 	%r21, %r5, 1;
	rem.s32 	%r22, %r17, %r21;
	setp.ge.s32 	%p5, %r22, %r5;
	setp.ge.s32 	%p6, %r20, %r7;
	or.pred  	%p7, %p5, %p6;
	@%p7 bra 	$L__BB1_5;
	cvta.to.global.u64 	%rd4, %rd3;
	mul.wide.s32 	%rd5, %r1, 4;
	add.s64 	%rd1, %rd4, %rd5;
	ld.global.u32 	%r3, [%rd1];
	mul.wide.s32 	%rd6, %r5, 4;
	add.s64 	%rd2, %rd1, %rd6;
	ld.global.u32 	%r4, [%rd2];
	setp.ge.s32 	%p8, %r4, %r3;
	@%p8 bra 	$L__BB1_5;
	atom.global.exch.b32 	%r23, [%rd2], %r3;
	atom.global.exch.b32 	%r24, [%rd1], %r4;
$L__BB1_5:
	ret;

}


// ===== COMPILED SASS (sm_100) =====

	.target	sm_100

	.elftype	@"ET_EXEC"


//--------------------- .note.nv.tkinfo           --------------------------
	.section	.note.nv.tkinfo,"",@"SHT_NOTE"
	.sectionflags	@"SHF_NOTE_NV_TKINFO"
	.tkinfo
        /*0018*/ 	.word	0x00000002
        /*0030*/ 	.string	""
        /*0030*/ 	.string	"ptxas"
        /*0030*/ 	.string	"Cuda compilation tools, release 13.0, V13.0.88"
        /*0030*/ 	.string	"Build cuda_13.0.r13.0/compiler.36424714_0"
        /*0030*/ 	.string	"-arch sm_100 -m 64 "



//--------------------- .note.nv.cuinfo           --------------------------
	.section	.note.nv.cuinfo,"",@"SHT_NOTE"
	.sectionflags	@"SHF_NOTE_NV_CUINFO"
        /*0018*/ 	.short	0x0002
        /*001a*/ 	.short	0x0064
        /*001c*/ 	.short	0x0082
	.zero		2


//--------------------- .nv.info                  --------------------------
	.section	.nv.info,"",@"SHT_CUDA_INFO"
	.align	4


	//----- nvinfo : EIATTR_REGCOUNT
	.align		4
        /*0000*/ 	.byte	0x04, 0x2f
        /*0002*/ 	.short	(.L_2 - .L_1)
	.align		4
.L_1:
        /*0004*/ 	.word	index@(odd_even_phase1)
        /*0008*/ 	.word	0x0000000c


	//----- nvinfo : EIATTR_FRAME_SIZE
	.align		4
.L_2:
        /*000c*/ 	.byte	0x04, 0x11
        /*000e*/ 	.short	(.L_4 - .L_3)
	.align		4
.L_3:
        /*0010*/ 	.word	index@(odd_even_phase1)
        /*0014*/ 	.word	0x00000000


	//----- nvinfo : EIATTR_REGCOUNT
	.align		4
.L_4:
        /*0018*/ 	.byte	0x04, 0x2f
        /*001a*/ 	.short	(.L_6 - .L_5)
	.align		4
.L_5:
        /*001c*/ 	.word	index@(odd_even_phase2)
        /*0020*/ 	.word	0x0000000e


	//----- nvinfo : EIATTR_FRAME_SIZE
	.align		4
.L_6:
        /*0024*/ 	.byte	0x04, 0x11
        /*0026*/ 	.short	(.L_8 - .L_7)
	.align		4
.L_7:
        /*0028*/ 	.word	index@(odd_even_phase2)
        /*002c*/ 	.word	0x00000000


	//----- nvinfo : EIATTR_MIN_STACK_SIZE
	.align		4
.L_8:
        /*0030*/ 	.byte	0x04, 0x12
        /*0032*/ 	.short	(.L_10 - .L_9)
	.align		4
.L_9:
        /*0034*/ 	.word	index@(odd_even_phase2)
        /*0038*/ 	.word	0x00000000


	//----- nvinfo : EIATTR_MIN_STACK_SIZE
	.align		4
.L_10:
        /*003c*/ 	.byte	0x04, 0x12
        /*003e*/ 	.short	(.L_12 - .L_11)
	.align		4
.L_11:
        /*0040*/ 	.word	index@(odd_even_phase1)
        /*0044*/ 	.word	0x00000000
.L_12:


//--------------------- .nv.compat                --------------------------
	.section	.nv.compat,"",@"SHT_CUDA_COMPAT_INFO"
	.align	4
        /*0000*/ 	.byte	0x02, 0x09, 0x00, 0x00, 0x02, 0x02, 0x01, 0x00, 0x02, 0x05, 0x05, 0x00, 0x03, 0x07, 0x01, 0x01
        /*0010*/ 	.byte	0x02, 0x03, 0x00, 0x00, 0x02, 0x06, 0x01, 0x00, 0x04, 0x0b, 0x08, 0x00, 0x09, 0x00, 0x00, 0x00
        /*0020*/ 	.byte	0x00, 0x00, 0x00, 0x00


//--------------------- .nv.info.odd_even_phase2  --------------------------
	.section	.nv.info.odd_even_phase2,"",@"SHT_CUDA_INFO"
	.sectionflags	@""
	.align	4


	//----- nvinfo : EIATTR_CUDA_API_VERSION
	.align		4
        /*0000*/ 	.byte	0x04, 0x37
        /*0002*/ 	.short	(.L_14 - .L_13)
.L_13:
        /*0004*/ 	.word	0x00000082


	//----- nvinfo : EIATTR_KPARAM_INFO
	.align		4
.L_14:
        /*0008*/ 	.byte	0x04, 0x17
        /*000a*/ 	.short	(.L_16 - .L_15)
.L_15:
        /*000c*/ 	.word	0x00000000
        /*0010*/ 	.short	0x0003
        /*0012*/ 	.short	0x0010
        /*0014*/ 	.byte	0x00, 0xf0, 0x11, 0x00


	//----- nvinfo : EIATTR_KPARAM_INFO
	.align		4
.L_16:
        /*0018*/ 	.byte	0x04, 0x17
        /*001a*/ 	.short	(.L_18 - .L_17)
.L_17:
        /*001c*/ 	.word	0x00000000
        /*0020*/ 	.short	0x0002
        /*0022*/ 	.short	0x000c
        /*0024*/ 	.byte	0x00, 0xf0, 0x11, 0x00


	//----- nvinfo : EIATTR_KPARAM_INFO
	.align		4
.L_18:
        /*0028*/ 	.byte	0x04, 0x17
        /*002a*/ 	.short	(.L_20 - .L_19)
.L_19:
        /*002c*/ 	.word	0x00000000
        /*0030*/ 	.short	0x0001
        /*0032*/ 	.short	0x0008
        /*0034*/ 	.byte	0x00, 0xf0, 0x11, 0x00


	//----- nvinfo : EIATTR_KPARAM_INFO
	.align		4
.L_20:
        /*0038*/ 	.byte	0x04, 0x17
        /*003a*/ 	.short	(.L_22 - .L_21)
.L_21:
        /*003c*/ 	.word	0x00000000
        /*0040*/ 	.short	0x0000
        /*0042*/ 	.short	0x0000
        /*0044*/ 	.byte	0x00, 0xf5, 0x21, 0x00


	//----- nvinfo : EIATTR_SPARSE_MMA_MASK
	.align		4
.L_22:
        /*0048*/ 	.byte	0x03, 0x50
        /*004a*/ 	.short	0x0000


	//----- nvinfo : EIATTR_MAXREG_COUNT
	.align		4
        /*004c*/ 	.byte	0x03, 0x1b
        /*004e*/ 	.short	0x00ff


	//----- nvinfo : EIATTR_MERCURY_ISA_VERSION
	.align		4
        /*0050*/ 	.byte	0x03, 0x5f
        /*0052*/ 	.short	0x0101


	//----- nvinfo : EIATTR_VRC_CTA_INIT_COUNT
	.align		4
        /*0054*/ 	.byte	0x02, 0x4a
	.zero		1
	.zero		1


	//----- nvinfo : EIATTR_EXIT_INSTR_OFFSETS
	.align		4
        /*0058*/ 	.byte	0x04, 0x1c
        /*005a*/ 	.short	(.L_24 - .L_23)


	//   ....[0]....
.L_23:
        /*005c*/ 	.word	0x000000d0


	//   ....[1]....
        /*0060*/ 	.word	0x000002a0


	//   ....[2]....
        /*0064*/ 	.word	0x00000450


	//   ....[3]....
        /*0068*/ 	.word	0x000004d0


	//   ....[4]....
        /*006c*/ 	.word	0x00000500


	//----- nvinfo : EIATTR_CBANK_PARAM_SIZE
	.align		4
.L_24:
        /*0070*/ 	.byte	0x03, 0x19
        /*0072*/ 	.short	0x0014


	//----- nvinfo : EIATTR_PARAM_CBANK
	.align		4
        /*0074*/ 	.byte	0x04, 0x0a
        /*0076*/ 	.short	(.L_26 - .L_25)
	.align		4
.L_25:
        /*0078*/ 	.word	index@(.nv.constant0.odd_even_phase2)
        /*007c*/ 	.short	0x0380
        /*007e*/ 	.short	0x0014


	//----- nvinfo : EIATTR_SW_WAR
	.align		4
.L_26:
        /*0080*/ 	.byte	0x04, 0x36
        /*0082*/ 	.short	(.L_28 - .L_27)
.L_27:
        /*0084*/ 	.word	0x00000008
.L_28:


//--------------------- .nv.info.odd_even_phase1  --------------------------
	.section	.nv.info.odd_even_phase1,"",@"SHT_CUDA_INFO"
	.sectionflags	@""
	.align	4


	//----- nvinfo : EIATTR_CUDA_API_VERSION
	.align		4
        /*0000*/ 	.byte	0x04, 0x37
        /*0002*/ 	.short	(.L_30 - .L_29)
.L_29:
        /*0004*/ 	.word	0x00000082


	//----- nvinfo : EIATTR_KPARAM_INFO
	.align		4
.L_30:
        /*0008*/ 	.byte	0x04, 0x17
        /*000a*/ 	.short	(.L_32 - .L_31)
.L_31:
        /*000c*/ 	.word	0x00000000
        /*0010*/ 	.short	0x0002
        /*0012*/ 	.short	0x000c
        /*0014*/ 	.byte	0x00, 0xf0, 0x11, 0x00


	//----- nvinfo : EIATTR_KPARAM_INFO
	.align		4
.L_32:
        /*0018*/ 	.byte	0x04, 0x17
        /*001a*/ 	.short	(.L_34 - .L_33)
.L_33:
        /*001c*/ 	.word	0x00000000
        /*0020*/ 	.short	0x0001
        /*0022*/ 	.short	0x0008
        /*0024*/ 	.byte	0x00, 0xf0, 0x11, 0x00


	//----- nvinfo : EIATTR_KPARAM_INFO
	.align		4
.L_34:
        /*0028*/ 	.byte	0x04, 0x17
        /*002a*/ 	.short	(.L_36 - .L_35)
.L_35:
        /*002c*/ 	.word	0x00000000
        /*0030*/ 	.short	0x0000
        /*0032*/ 	.short	0x0000
        /*0034*/ 	.byte	0x00, 0xf5, 0x21, 0x00


	//----- nvinfo : EIATTR_SPARSE_MMA_MASK
	.align		4
.L_36:
        /*0038*/ 	.byte	0x03, 0x50
        /*003a*/ 	.short	0x0000


	//----- nvinfo : EIATTR_MAXREG_COUNT
	.align		4
        /*003c*/ 	.byte	0x03, 0x1b
        /*003e*/ 	.short	0x00ff


	//----- nvinfo : EIATTR_MERCURY_ISA_VERSION
	.align		4
        /*0040*/ 	.byte	0x03, 0x5f
        /*0042*/ 	.short	0x0101


	//----- nvinfo : EIATTR_VRC_CTA_INIT_COUNT
	.align		4
        /*0044*/ 	.byte	0x02, 0x4a
	.zero		1
	.zero		1


	//----- nvinfo : EIATTR_EXIT_INSTR_OFFSETS
	.align		4
        /*0048*/ 	.byte	0x04, 0x1c
        /*004a*/ 	.short	(.L_38 - .L_37)


	//   ....[0]....
.L_37:
        /*004c*/ 	.word	0x000000d0


	//   ....[1]....
        /*0050*/ 	.word	0x00000290


	//   ....[2]....
        /*0054*/ 	.word	0x00000310


	//   ....[3]....
        /*0058*/ 	.word	0x00000340


	//----- nvinfo : EIATTR_CBANK_PARAM_SIZE
	.align		4
.L_38:
        /*005c*/ 	.byte	0x03, 0x19
        /*005e*/ 	.short	0x0010


	//----- nvinfo : EIATTR_PARAM_CBANK
	.align		4
        /*0060*/ 	.byte	0x04, 0x0a
        /*0062*/ 	.short	(.L_40 - .L_39)
	.align		4
.L_39:
        /*0064*/ 	.word	index@(.nv.constant0.odd_even_phase1)
        /*0068*/ 	.short	0x0380
        /*006a*/ 	.short	0x0010


	//----- nvinfo : EIATTR_SW_WAR
	.align		4
.L_40:
        /*006c*/ 	.byte	0x04, 0x36
        /*006e*/ 	.short	(.L_42 - .L_41)
.L_41:
        /*0070*/ 	.word	0x00000008
.L_42:


//--------------------- .nv.callgraph             --------------------------
	.section	.nv.callgraph,"",@"SHT_CUDA_CALLGRAPH"
	.align	4
	.sectionentsize	8
	.align		4
        /*0000*/ 	.word	0x00000000
	.align		4
        /*0004*/ 	.word	0xffffffff
	.align		4
        /*0008*/ 	.word	0x00000000
	.align		4
        /*000c*/ 	.word	0xfffffffe
	.align		4
        /*0010*/ 	.word	0x00000000
	.align		4
        /*0014*/ 	.word	0xfffffffd
	.align		4
        /*0018*/ 	.word	0x00000000
	.align		4
        /*001c*/ 	.word	0xfffffffc


//--------------------- .nv.constant4             --------------------------
	.section	.nv.constant4,"a",@progbits
	.align	8
	.align		8
.nv.constant4:
        /*0000*/ 	.dword	THREADS_IN_BLOCK


//--------------------- .text.odd_even_phase2     --------------------------
	.section	.text.odd_even_phase2,"ax",@progbits
	.align	128
        .global         odd_even_phase2
        .type           odd_even_phase2,@function
        .size           odd_even_phase2,(.L_x_2 - odd_even_phase2)
        .other          odd_even_phase2,@"STO_CUDA_ENTRY STV_DEFAULT"
odd_even_phase2:
.text.odd_even_phase2:
[----:B------:R-:W-:Y:S01]  /*0000*/  LDC R1, c[0x0][0x37c] ;  /* 0x0000df00ff017b82 */ /* 0x000fe20000000800 */
[----:B------:R-:W0:Y:S01]  /*0010*/  S2R R5, SR_TID.Y ;  /* 0x0000000000057919 */ /* 0x000e220000002200 */
[----:B------:R-:W1:Y:S06]  /*0020*/  LDCU UR5, c[0x0][0x360] ;  /* 0x00006c00ff0577ac */ /* 0x000e6c0008000800 */
[----:B------:R-:W0:Y:S01]  /*0030*/  S2UR UR6, SR_CTAID.Y ;  /* 0x00000000000679c3 */ /* 0x000e220000002600 */
[----:B------:R-:W1:Y:S01]  /*0040*/  S2R R3, SR_TID.X ;  /* 0x0000000000037919 */ /* 0x000e620000002100 */
[----:B------:R-:W2:Y:S06]  /*0050*/  LDCU UR7, c[0x0][0x390] ;  /* 0x00007200ff0777ac */ /* 0x000eac0008000800 */
[----:B------:R-:W0:Y:S08]  /*0060*/  LDC R0, c[0x0][0x364] ;  /* 0x0000d900ff007b82 */ /* 0x000e300000000800 */
[----:B------:R-:W3:Y:S08]  /*0070*/  S2UR UR4, SR_CTAID.X ;  /* 0x00000000000479c3 */ /* 0x000ef00000002500 */
[----:B------:R-:W3:Y:S01]  /*0080*/  LDC R7, c[0x0][0x370] ;  /* 0x0000dc00ff077b82 */ /* 0x000ee20000000800 */
[----:B0-----:R-:W-:-:S04]  /*0090*/  IMAD R0, R0, UR6, R5 ;  /* 0x0000000600007c24 */ /* 0x001fc8000f8e0205 */
[----:B---3--:R-:W-:-:S04]  /*00a0*/  IMAD R0, R0, R7, UR4 ;  /* 0x0000000400007e24 */ /* 0x008fc8000f8e0207 */
[----:B-1----:R-:W-:-:S05]  /*00b0*/  IMAD R0, R0, UR5, R3 ;  /* 0x0000000500007c24 */ /* 0x002fca000f8e0203 */
[----:B--2---:R-:W-:-:S13]  /*00c0*/  ISETP.GE.AND P0, PT, R0, UR7, PT ;  /* 0x0000000700007c0c */ /* 0x004fda000bf06270 */
[----:B------:R-:W-:Y:S05]  /*00d0*/  @P0 EXIT ;  /* 0x000000000000094d */ /* 0x000fea0003800000 */
[----:B------:R-:W0:Y:S01]  /*00e0*/  LDC R6, c[0x0][0x38c] ;  /* 0x0000e300ff067b82 */ /* 0x000e220000000800 */
[----:B------:R-:W-:Y:S02]  /*00f0*/  ISETP.GE.AND P2, PT, R0, RZ, PT ;  /* 0x000000ff0000720c */ /* 0x000fe40003f46270 */
[----:B0-----:R-:W-:-:S04]  /*0100*/  IABS R5, R6 ;  /* 0x0000000600057213 */ /* 0x001fc80000000000 */
[----:B------:R-:W0:Y:S08]  /*0110*/  I2F.RP R4, R5 ;  /* 0x0000000500047306 */ /* 0x000e300000209400 */
[----:B0-----:R-:W0:Y:S02]  /*0120*/  MUFU.RCP R4, R4 ;  /* 0x0000000400047308 */ /* 0x001e240000001000 */
[----:B0-----:R-:W-:-:S06]  /*0130*/  VIADD R2, R4, 0xffffffe ;  /* 0x0ffffffe04027836 */ /* 0x001fcc0000000000 */
[----:B------:R0:W1:Y:S02]  /*0140*/  F2I.FTZ.U32.TRUNC.NTZ R3, R2 ;  /* 0x0000000200037305 */ /* 0x000064000021f000 */
[----:B0-----:R-:W-:Y:S02]  /*0150*/  HFMA2 R2, -RZ, RZ, 0, 0 ;  /* 0x00000000ff027431 */ /* 0x001fe400000001ff */
[----:B-1----:R-:W-:-:S04]  /*0160*/  IMAD.MOV R8, RZ, RZ, -R3 ;  /* 0x000000ffff087224 */ /* 0x002fc800078e0a03 */
[----:B------:R-:W-:Y:S01]  /*0170*/  IMAD R7, R8, R5, RZ ;  /* 0x0000000508077224 */ /* 0x000fe200078e02ff */
[----:B------:R-:W-:-:S03]  /*0180*/  IABS R8, R0 ;  /* 0x0000000000087213 */ /* 0x000fc60000000000 */
[----:B------:R-:W-:-:S06]  /*0190*/  IMAD.HI.U32 R3, R3, R7, R2 ;  /* 0x0000000703037227 */ /* 0x000fcc00078e0002 */
[----:B------:R-:W-:-:S04]  /*01a0*/  IMAD.HI.U32 R3, R3, R8, RZ ;  /* 0x0000000803037227 */ /* 0x000fc800078e00ff */
[----:B------:R-:W-:-:S04]  /*01b0*/  IMAD.MOV R3, RZ, RZ, -R3 ;  /* 0x000000ffff037224 */ /* 0x000fc800078e0a03 */
[C---:B------:R-:W-:Y:S02]  /*01c0*/  IMAD R4, R5.reuse, R3, R8 ;  /* 0x0000000305047224 */ /* 0x040fe400078e0208 */
[----:B------:R-:W0:Y:S03]  /*01d0*/  LDC R3, c[0x0][0x388] ;  /* 0x0000e200ff037b82 */ /* 0x000e260000000800 */
[----:B------:R-:W-:-:S13]  /*01e0*/  ISETP.GT.U32.AND P0, PT, R5, R4, PT ;  /* 0x000000040500720c */ /* 0x000fda0003f04070 */
[----:B------:R-:W-:Y:S01]  /*01f0*/  @!P0 IMAD.IADD R4, R4, 0x1, -R5 ;  /* 0x0000000104048824 */ /* 0x000fe200078e0a05 */
[----:B------:R-:W-:-:S04]  /*0200*/  ISETP.NE.AND P0, PT, R6, RZ, PT ;  /* 0x000000ff0600720c */ /* 0x000fc80003f05270 */
[----:B------:R-:W-:-:S13]  /*0210*/  ISETP.GT.U32.AND P1, PT, R5, R4, PT ;  /* 0x000000040500720c */ /* 0x000fda0003f24070 */
[----:B------:R-:W-:Y:S02]  /*0220*/  @!P1 IADD3 R4, PT, PT, R4, -R5, RZ ;  /* 0x8000000504049210 */ /* 0x000fe40007ffe0ff */
[----:B------:R-:W-:-:S03]  /*0230*/  IADD3 R5, PT, PT, R6, -0x1, RZ ;  /* 0xffffffff06057810 */ /* 0x000fc60007ffe0ff */
[----:B------:R-:W-:-:S04]  /*0240*/  IMAD.MOV.U32 R10, RZ, RZ, R4 ;  /* 0x000000ffff0a7224 */ /* 0x000fc800078e0004 */
[----:B------:R-:W-:Y:S01]  /*0250*/  @!P2 IMAD.MOV R10, RZ, RZ, -R10 ;  /* 0x000000ffff0aa224 */ /* 0x000fe200078e0a0a */
[----:B------:R-:W-:-:S05]  /*0260*/  @!P0 LOP3.LUT R10, RZ, R6, RZ, 0x33, !PT ;  /* 0x00000006ff0a8212 */ /* 0x000fca00078e33ff */
[----:B0-----:R-:W-:-:S05]  /*0270*/  IMAD.IADD R2, R10, 0x1, R3 ;  /* 0x000000010a027824 */ /* 0x001fca00078e0203 */
[----:B------:R-:W-:-:S04]  /*0280*/  ISETP.GE.AND P0, PT, R2, R5, PT ;  /* 0x000000050200720c */ /* 0x000fc80003f06270 */
[----:B------:R-:W-:-:S13]  /*0290*/  ISETP.LT.OR P0, PT, R10, R3, P0 ;  /* 0x000000030a00720c */ /* 0x000fda0000701670 */
[----:B------:R-:W-:Y:S05]  /*02a0*/  @P0 EXIT ;  /* 0x000000000000094d */ /* 0x000fea0003800000 */
[----:B------:R-:W-:Y:S01]  /*02b0*/  IMAD.SHL.U32 R11, R3, 0x2, RZ ;  /* 0x00000002030b7824 */ /* 0x000fe200078e00ff */
[----:B------:R-:W-:Y:S02]  /*02c0*/  IABS R8, R10 ;  /* 0x0000000a00087213 */ /* 0x000fe40000000000 */
[----:B------:R-:W-:Y:S02]  /*02d0*/  ISETP.GE.AND P2, PT, R10, RZ, PT ;  /* 0x000000ff0a00720c */ /* 0x000fe40003f46270 */
[-C--:B------:R-:W-:Y:S02]  /*02e0*/  IABS R6, R11.reuse ;  /* 0x0000000b00067213 */ /* 0x080fe40000000000 */
[----:B------:R-:W-:Y:S02]  /*02f0*/  IABS R9, R11 ;  /* 0x0000000b00097213 */ /* 0x000fe40000000000 */
[----:B------:R-:W0:Y:S01]  /*0300*/  I2F.RP R2, R6 ;  /* 0x0000000600027306 */ /* 0x000e220000209400 */
[----:B------:R-:W-:-:S07]  /*0310*/  ISETP.NE.AND P1, PT, R11, RZ, PT ;  /* 0x000000ff0b00720c */ /* 0x000fce0003f25270 */
[----:B0-----:R-:W0:Y:S02]  /*0320*/  MUFU.RCP R2, R2 ;  /* 0x0000000200027308 */ /* 0x001e240000001000 */
[----:B0-----:R-:W-:Y:S02]  /*0330*/  IADD3 R4, PT, PT, R2, 0xffffffe, RZ ;  /* 0x0ffffffe02047810 */ /* 0x001fe40007ffe0ff */
[----:B------:R-:W-:-:S04]  /*0340*/  IADD3 R2, PT, PT, RZ, -R9, RZ ;  /* 0x80000009ff027210 */ /* 0x000fc80007ffe0ff */
[----:B------:R0:W1:Y:S02]  /*0350*/  F2I.FTZ.U32.TRUNC.NTZ R5, R4 ;  /* 0x0000000400057305 */ /* 0x000064000021f000 */
[----:B0-----:R-:W-:Y:S02]  /*0360*/  IMAD.MOV.U32 R4, RZ, RZ, RZ ;  /* 0x000000ffff047224 */ /* 0x001fe400078e00ff */
[----:B-1----:R-:W-:-:S04]  /*0370*/  IMAD.MOV R7, RZ, RZ, -R5 ;  /* 0x000000ffff077224 */ /* 0x002fc800078e0a05 */
[----:B------:R-:W-:-:S04]  /*0380*/  IMAD R7, R7, R6, RZ ;  /* 0x0000000607077224 */ /* 0x000fc800078e02ff */
[----:B------:R-:W-:-:S06]  /*0390*/  IMAD.HI.U32 R5, R5, R7, R4 ;  /* 0x0000000705057227 */ /* 0x000fcc00078e0004 */
[----:B------:R-:W-:-:S04]  /*03a0*/  IMAD.HI.U32 R5, R5, R8, RZ ;  /* 0x0000000805057227 */ /* 0x000fc800078e00ff */
[----:B------:R-:W-:Y:S02]  /*03b0*/  IMAD R5, R5, R2, R8 ;  /* 0x0000000205057224 */ /* 0x000fe400078e0208 */
[----:B------:R-:W-:-:S03]  /*03c0*/  IMAD.IADD R2, R0, 0x1, R3 ;  /* 0x0000000100027824 */ /* 0x000fc600078e0203 */
[----:B------:R-:W-:-:S13]  /*03d0*/  ISETP.GT.U32.AND P0, PT, R6, R5, PT ;  /* 0x000000050600720c */ /* 0x000fda0003f04070 */
[----:B------:R-:W-:-:S05]  /*03e0*/  @!P0 IMAD.IADD R5, R5, 0x1, -R6 ;  /* 0x0000000105058824 */ /* 0x000fca00078e0a06 */
[----:B------:R-:W-:-:S13]  /*03f0*/  ISETP.GT.U32.AND P0, PT, R6, R5, PT ;  /* 0x000000050600720c */ /* 0x000fda0003f04070 */
[----:B------:R-:W-:Y:S02]  /*0400*/  @!P0 IADD3 R5, PT, PT, R5, -R6, RZ ;  /* 0x8000000605058210 */ /* 0x000fe40007ffe0ff */
[----:B------:R-:W-:Y:S02]  /*0410*/  ISETP.GE.AND P0, PT, R2, UR7, PT ;  /* 0x0000000702007c0c */ /* 0x000fe4000bf06270 */
[----:B------:R-:W-:Y:S02]  /*0420*/  @!P2 IADD3 R5, PT, PT, -R5, RZ, RZ ;  /* 0x000000ff0505a210 */ /* 0x000fe40007ffe1ff */
[----:B------:R-:W-:-:S04]  /*0430*/  @!P1 LOP3.LUT R5, RZ, R11, RZ, 0x33, !PT ;  /* 0x0000000bff059212 */ /* 0x000fc800078e33ff */
[----:B------:R-:W-:-:S13]  /*0440*/  ISETP.GE.OR P0, PT, R5, R3, P0 ;  /* 0x000000030500720c */ /* 0x000fda0000706670 */
[----:B------:R-:W-:Y:S05]  /*0450*/  @P0 EXIT ;  /* 0x000000000000094d */ /* 0x000fea0003800000 */
[----:B------:R-:W0:Y:S01]  /*0460*/  LDC.64 R4, c[0x0][0x380] ;  /* 0x0000e000ff047b82 */ /* 0x000e220000000a00 */
[----:B------:R-:W1:Y:S01]  /*0470*/  LDCU.64 UR4, c[0x0][0x358] ;  /* 0x00006b00ff0477ac */ /* 0x000e620008000a00 */
[----:B0-----:R-:W-:-:S05]  /*0480*/  IMAD.WIDE R4, R0, 0x4, R4 ;  /* 0x0000000400047825 */ /* 0x001fca00078e0204 */
[----:B-1----:R-:W2:Y:S01]  /*0490*/  LDG.E R7, desc[UR4][R4.64] ;  /* 0x0000000404077981 */ /* 0x002ea2000c1e1900 */
[----:B------:R-:W-:-:S05]  /*04a0*/  IMAD.WIDE R2, R3, 0x4, R4 ;  /* 0x0000000403027825 */ /* 0x000fca00078e0204 */
[----:B------:R-:W2:Y:S02]  /*04b0*/  LDG.E R0, desc[UR4][R2.64] ;  /* 0x0000000402007981 */ /* 0x000ea4000c1e1900 */
[----:B--2---:R-:W-:-:S13]  /*04c0*/  ISETP.GE.AND P0, PT, R0, R7, PT ;  /* 0x000000070000720c */ /* 0x004fda0003f06270 */
[----:B------:R-:W-:Y:S05]  /*04d0*/  @P0 EXIT ;  /* 0x000000000000094d */ /* 0x000fea0003800000 */
[----:B------:R-:W-:Y:S04]  /*04e0*/  ATOMG.E.EXCH.STRONG.GPU PT, RZ, desc[UR4][R2.64], R7 ;  /* 0x8000000702ff79a8 */ /* 0x000fe8000c1ef104 */
[----:B------:R-:W-:Y:S01]  /*04f0*/  ATOMG.E.EXCH.STRONG.GPU PT, RZ, desc[UR4][R4.64], R0 ;  /* 0x8000000004ff79a8 */ /* 0x000fe2000c1ef104 */
[----:B------:R-:W-:Y:S05]  /*0500*/  EXIT ;  /* 0x000000000000794d */ /* 0x000fea0003800000 */
.L_x_0:
[----:B------:R-:W-:-:S00]  /*0510*/  BRA `(.L_x_0) ;  /* 0xfffffffc00fc7947 */ /* 0x000fc0000383ffff */
[----:B------:R-:W-:-:S00]  /*0520*/  NOP ;  /* 0x0000000000007918 */ /* 0x000fc00000000000 */
        /* <DEDUP_REMOVED lines=13> */
.L_x_2:


//--------------------- .text.odd_even_phase1     --------------------------
	.section	.text.odd_even_phase1,"ax",@progbits
	.align	128
        .global         odd_even_phase1
        .type           odd_even_phase1,@function
        .size           odd_even_phase1,(.L_x_3 - odd_even_phase1)
        .other          odd_even_phase1,@"STO_CUDA_ENTRY STV_DEFAULT"
odd_even_phase1:
.text.odd_even_phase1:
        /* <DEDUP_REMOVED lines=16> */
[----:B0-----:R-:W-:Y:S02]  /*0100*/  IABS R7, R6 ;  /* 0x0000000600077213 */ /* 0x001fe40000000000 */
[----:B------:R-:W-:Y:S02]  /*0110*/  ISETP.NE.AND P1, PT, R6, RZ, PT ;  /* 0x000000ff0600720c */ /* 0x000fe40003f25270 */
        /* <DEDUP_REMOVED lines=8> */
[----:B------:R-:W-:Y:S01]  /*01a0*/  IMAD.HI.U32 R3, R3, R9, R2 ;  /* 0x0000000903037227 */ /* 0x000fe200078e0002 */
[----:B------:R-:W-:-:S05]  /*01b0*/  LEA.HI R2, R6, R6, RZ, 0x1 ;  /* 0x0000000606027211 */ /* 0x000fca00078f08ff */
[----:B------:R-:W-:-:S04]  /*01c0*/  IMAD.HI.U32 R3, R3, R4, RZ ;  /* 0x0000000403037227 */ /* 0x000fc800078e00ff */
[----:B------:R-:W-:-:S04]  /*01d0*/  IMAD.MOV R3, RZ, RZ, -R3 ;  /* 0x000000ffff037224 */ /* 0x000fc800078e0a03 */
[----:B------:R-:W-:-:S05]  /*01e0*/  IMAD R0, R7, R3, R4 ;  /* 0x0000000307007224 */ /* 0x000fca00078e0204 */
[----:B------:R-:W-:-:S13]  /*01f0*/  ISETP.GT.U32.AND P0, PT, R7, R0, PT ;  /* 0x000000000700720c */ /* 0x000fda0003f04070 */
[----:B------:R-:W-:-:S05]  /*0200*/  @!P0 IMAD.IADD R0, R0, 0x1, -R7 ;  /* 0x0000000100008824 */ /* 0x000fca00078e0a07 */
[----:B------:R-:W-:-:S13]  /*0210*/  ISETP.GT.U32.AND P0, PT, R7, R0, PT ;  /* 0x000000000700720c */ /* 0x000fda0003f04070 */
[----:B------:R-:W-:Y:S02]  /*0220*/  @!P0 IADD3 R0, PT, PT, R0, -R7, RZ ;  /* 0x8000000700008210 */ /* 0x000fe40007ffe0ff */
[----:B------:R-:W-:Y:S02]  /*0230*/  SHF.R.S32.HI R7, RZ, 0x1, R2 ;  /* 0x00000001ff077819 */ /* 0x000fe40000011402 */
[----:B------:R-:W-:Y:S02]  /*0240*/  @!P2 IADD3 R0, PT, PT, -R0, RZ, RZ ;  /* 0x000000ff0000a210 */ /* 0x000fe40007ffe1ff */
[----:B------:R-:W-:Y:S01]  /*0250*/  @!P1 LOP3.LUT R0, RZ, R6, RZ, 0x33, !PT ;  /* 0x00000006ff009212 */ /* 0x000fe200078e33ff */
[----:B------:R-:W-:-:S05]  /*0260*/  IMAD.IADD R2, R5, 0x1, R7 ;  /* 0x0000000105027824 */ /* 0x000fca00078e0207 */
[----:B------:R-:W-:-:S04]  /*0270*/  ISETP.GE.AND P0, PT, R2, UR7, PT ;  /* 0x0000000702007c0c */ /* 0x000fc8000bf06270 */
[----:B------:R-:W-:-:S13]  /*0280*/  ISETP.GE.OR P0, PT, R0, R7, P0 ;  /* 0x000000070000720c */ /* 0x000fda0000706670 */
[----:B------:R-:W-:Y:S05]  /*0290*/  @P0 EXIT ;  /* 0x000000000000094d */ /* 0x000fea0003800000 */
[----:B------:R-:W0:Y:S01]  /*02a0*/  LDC.64 R2, c[0x0][0x380] ;  /* 0x0000e000ff027b82 */ /* 0x000e220000000a00 */
[----:B------:R-:W1:Y:S01]  /*02b0*/  LDCU.64 UR4, c[0x0][0x358] ;  /* 0x00006b00ff0477ac */ /* 0x000e620008000a00 */
[----:B0-----:R-:W-:-:S04]  /*02c0*/  IMAD.WIDE R2, R5, 0x4, R2 ;  /* 0x0000000405027825 */ /* 0x001fc800078e0202 */
[----:B------:R-:W-:Y:S02]  /*02d0*/  IMAD.WIDE R4, R7, 0x4, R2 ;  /* 0x0000000407047825 */ /* 0x000fe400078e0202 */
[----:B-1----:R-:W2:Y:S04]  /*02e0*/  LDG.E R7, desc[UR4][R2.64] ;  /* 0x0000000402077981 */ /* 0x002ea8000c1e1900 */
[----:B------:R-:W2:Y:S02]  /*02f0*/  LDG.E R0, desc[UR4][R4.64] ;  /* 0x0000000404007981 */ /* 0x000ea4000c1e1900 */
[----:B--2---:R-:W-:-:S13]  /*0300*/  ISETP.GE.AND P0, PT, R0, R7, PT ;  /* 0x000000070000720c */ /* 0x004fda0003f06270 */
[----:B------:R-:W-:Y:S05]  /*0310*/  @P0 EXIT ;  /* 0x000000000000094d */ /* 0x000fea0003800000 */
[----:B------:R-:W-:Y:S04]  /*0320*/  ATOMG.E.EXCH.STRONG.GPU PT, RZ, desc[UR4][R4.64], R7 ;  /* 0x8000000704ff79a8 */ /* 0x000fe8000c1ef104 */
[----:B------:R-:W-:Y:S01]  /*0330*/  ATOMG.E.EXCH.STRONG.GPU PT, RZ, desc[UR4][R2.64], R0 ;  /* 0x8000000002ff79a8 */ /* 0x000fe2000c1ef104 */
[----:B------:R-:W-:Y:S05]  /*0340*/  EXIT ;  /* 0x000000000000794d */ /* 0x000fea0003800000 */
.L_x_1:
        /* <DEDUP_REMOVED lines=11> */
.L_x_3:


//--------------------- .nv.global.init           --------------------------
	.section	.nv.global.init,"aw",@progbits
	.align	4
.nv.global.init:
	.type		THREADS_IN_BLOCK,@object
	.size		THREADS_IN_BLOCK,(.L_0 - THREADS_IN_BLOCK)
THREADS_IN_BLOCK:
        /*0000*/ 	.byte	0x00, 0x04, 0x00, 0x00
.L_0:


//--------------------- .nv.shared.reserved.0     --------------------------
	.section	.nv.shared.reserved.0,"aw",@nobits
	.weak		__nv_reservedSMEM_offset_0_alias
	.size		__nv_reservedSMEM_offset_0_alias, 0, 64
	.other		__nv_reservedSMEM_offset_0_alias,@"STO_CUDA_RESERVED_SHARED STV_DEFAULT"
__nv_reservedSMEM_offset_0_alias:
	.zero		0
	.zero		64


//--------------------- .nv.constant0.odd_even_phase2 --------------------------
	.section	.nv.constant0.odd_even_phase2,"a",@progbits
	.sectionflags	@""
	.align	4
.nv.constant0.odd_even_phase2:
	.zero		916


//--------------------- .nv.constant0.odd_even_phase1 --------------------------
	.section	.nv.constant0.odd_even_phase1,"a",@progbits
	.sectionflags	@""
	.align	4
.nv.constant0.odd_even_phase1:
	.zero		912


//--------------------- SYMBOLS --------------------------

	.type		.nv.reservedSmem.offset0,@object
	.size		.nv.reservedSmem.offset0,0x4
